//
// Generated by NVIDIA NVVM Compiler
//
// Compiler Build ID: CL-36424714
// Cuda compilation tools, release 13.0, V13.0.88
// Based on NVVM 20.0.0
//

.version 9.0
.target sm_100
.address_size 64

	// .globl	_ZN3cub18CUB_300001_SM_10006detail11EmptyKernelIvEEvv
.global .align 1 .b8 _ZN41_INTERNAL_89a86b01_4_k_cu_37bd3bf9_1116234cuda3std3__45__cpo5beginE[1];
.global .align 1 .b8 _ZN41_INTERNAL_89a86b01_4_k_cu_37bd3bf9_1116234cuda3std3__45__cpo3endE[1];
.global .align 1 .b8 _ZN41_INTERNAL_89a86b01_4_k_cu_37bd3bf9_1116234cuda3std3__45__cpo6cbeginE[1];
.global .align 1 .b8 _ZN41_INTERNAL_89a86b01_4_k_cu_37bd3bf9_1116234cuda3std3__45__cpo4cendE[1];
.global .align 1 .b8 _ZN41_INTERNAL_89a86b01_4_k_cu_37bd3bf9_1116234cuda3std3__45__cpo6rbeginE[1];
.global .align 1 .b8 _ZN41_INTERNAL_89a86b01_4_k_cu_37bd3bf9_1116234cuda3std3__45__cpo4rendE[1];
.global .align 1 .b8 _ZN41_INTERNAL_89a86b01_4_k_cu_37bd3bf9_1116234cuda3std3__45__cpo7crbeginE[1];
.global .align 1 .b8 _ZN41_INTERNAL_89a86b01_4_k_cu_37bd3bf9_1116234cuda3std3__45__cpo5crendE[1];
.global .align 1 .b8 _ZN41_INTERNAL_89a86b01_4_k_cu_37bd3bf9_1116234cuda3std3__443_GLOBAL__N__89a86b01_4_k_cu_37bd3bf9_1116236ignoreE[1];
.global .align 1 .b8 _ZN41_INTERNAL_89a86b01_4_k_cu_37bd3bf9_1116234cuda3std3__419piecewise_constructE[1];
.global .align 1 .b8 _ZN41_INTERNAL_89a86b01_4_k_cu_37bd3bf9_1116234cuda3std3__48in_placeE[1];
.global .align 1 .b8 _ZN41_INTERNAL_89a86b01_4_k_cu_37bd3bf9_1116234cuda3std3__420unreachable_sentinelE[1];
.global .align 1 .b8 _ZN41_INTERNAL_89a86b01_4_k_cu_37bd3bf9_1116234cuda3std3__47nulloptE[1];
.global .align 1 .b8 _ZN41_INTERNAL_89a86b01_4_k_cu_37bd3bf9_1116234cuda3std3__48unexpectE[1];
.global .align 1 .b8 _ZN41_INTERNAL_89a86b01_4_k_cu_37bd3bf9_1116234cuda3std6ranges3__45__cpo4swapE[1];
.global .align 1 .b8 _ZN41_INTERNAL_89a86b01_4_k_cu_37bd3bf9_1116234cuda3std6ranges3__45__cpo9iter_moveE[1];
.global .align 1 .b8 _ZN41_INTERNAL_89a86b01_4_k_cu_37bd3bf9_1116234cuda3std6ranges3__45__cpo5beginE[1];
.global .align 1 .b8 _ZN41_INTERNAL_89a86b01_4_k_cu_37bd3bf9_1116234cuda3std6ranges3__45__cpo3endE[1];
.global .align 1 .b8 _ZN41_INTERNAL_89a86b01_4_k_cu_37bd3bf9_1116234cuda3std6ranges3__45__cpo6cbeginE[1];
.global .align 1 .b8 _ZN41_INTERNAL_89a86b01_4_k_cu_37bd3bf9_1116234cuda3std6ranges3__45__cpo4cendE[1];
.global .align 1 .b8 _ZN41_INTERNAL_89a86b01_4_k_cu_37bd3bf9_1116234cuda3std6ranges3__45__cpo7advanceE[1];
.global .align 1 .b8 _ZN41_INTERNAL_89a86b01_4_k_cu_37bd3bf9_1116234cuda3std6ranges3__45__cpo9iter_swapE[1];
.global .align 1 .b8 _ZN41_INTERNAL_89a86b01_4_k_cu_37bd3bf9_1116234cuda3std6ranges3__45__cpo4nextE[1];
.global .align 1 .b8 _ZN41_INTERNAL_89a86b01_4_k_cu_37bd3bf9_1116234cuda3std6ranges3__45__cpo4prevE[1];
.global .align 1 .b8 _ZN41_INTERNAL_89a86b01_4_k_cu_37bd3bf9_1116234cuda3std6ranges3__45__cpo4dataE[1];
.global .align 1 .b8 _ZN41_INTERNAL_89a86b01_4_k_cu_37bd3bf9_1116234cuda3std6ranges3__45__cpo5cdataE[1];
.global .align 1 .b8 _ZN41_INTERNAL_89a86b01_4_k_cu_37bd3bf9_1116234cuda3std6ranges3__45__cpo4sizeE[1];
.global .align 1 .b8 _ZN41_INTERNAL_89a86b01_4_k_cu_37bd3bf9_1116234cuda3std6ranges3__45__cpo5ssizeE[1];
.global .align 1 .b8 _ZN41_INTERNAL_89a86b01_4_k_cu_37bd3bf9_1116234cuda3std6ranges3__45__cpo8distanceE[1];
.global .align 1 .b8 _ZN41_INTERNAL_89a86b01_4_k_cu_37bd3bf9_1116236thrust24THRUST_300001_SM_1000_NS8cuda_cub3parE[1];
.global .align 1 .b8 _ZN41_INTERNAL_89a86b01_4_k_cu_37bd3bf9_1116236thrust24THRUST_300001_SM_1000_NS8cuda_cub10par_nosyncE[1];
.global .align 1 .b8 _ZN41_INTERNAL_89a86b01_4_k_cu_37bd3bf9_1116236thrust24THRUST_300001_SM_1000_NS6system6detail10sequential3seqE[1];
.global .align 1 .b8 _ZN41_INTERNAL_89a86b01_4_k_cu_37bd3bf9_1116236thrust24THRUST_300001_SM_1000_NS12placeholders2_1E[1];
.global .align 1 .b8 _ZN41_INTERNAL_89a86b01_4_k_cu_37bd3bf9_1116236thrust24THRUST_300001_SM_1000_NS12placeholders2_2E[1];
.global .align 1 .b8 _ZN41_INTERNAL_89a86b01_4_k_cu_37bd3bf9_1116236thrust24THRUST_300001_SM_1000_NS12placeholders2_3E[1];
.global .align 1 .b8 _ZN41_INTERNAL_89a86b01_4_k_cu_37bd3bf9_1116236thrust24THRUST_300001_SM_1000_NS12placeholders2_4E[1];
.global .align 1 .b8 _ZN41_INTERNAL_89a86b01_4_k_cu_37bd3bf9_1116236thrust24THRUST_300001_SM_1000_NS12placeholders2_5E[1];
.global .align 1 .b8 _ZN41_INTERNAL_89a86b01_4_k_cu_37bd3bf9_1116236thrust24THRUST_300001_SM_1000_NS12placeholders2_6E[1];
.global .align 1 .b8 _ZN41_INTERNAL_89a86b01_4_k_cu_37bd3bf9_1116236thrust24THRUST_300001_SM_1000_NS12placeholders2_7E[1];
.global .align 1 .b8 _ZN41_INTERNAL_89a86b01_4_k_cu_37bd3bf9_1116236thrust24THRUST_300001_SM_1000_NS12placeholders2_8E[1];
.global .align 1 .b8 _ZN41_INTERNAL_89a86b01_4_k_cu_37bd3bf9_1116236thrust24THRUST_300001_SM_1000_NS12placeholders2_9E[1];
.global .align 1 .b8 _ZN41_INTERNAL_89a86b01_4_k_cu_37bd3bf9_1116236thrust24THRUST_300001_SM_1000_NS12placeholders3_10E[1];
.global .align 1 .b8 _ZN41_INTERNAL_89a86b01_4_k_cu_37bd3bf9_1116236thrust24THRUST_300001_SM_1000_NS3seqE[1];

.visible .entry _ZN3cub18CUB_300001_SM_10006detail11EmptyKernelIvEEvv()
{


	ret;

}


// ===== COMPILED SASS (sm_100) =====

	.target	sm_100

	.elftype	@"ET_EXEC"


//--------------------- .note.nv.tkinfo           --------------------------
	.section	.note.nv.tkinfo,"",@"SHT_NOTE"
	.sectionflags	@"SHF_NOTE_NV_TKINFO"
	.tkinfo
        /*0018*/ 	.word	0x00000002
        /*0030*/ 	.string	""
        /*0030*/ 	.string	"ptxas"
        /*0030*/ 	.string	"Cuda compilation tools, release 13.0, V13.0.88"
        /*0030*/ 	.string	"Build cuda_13.0.r13.0/compiler.36424714_0"
        /*0030*/ 	.string	"-arch sm_100 -m 64 "



//--------------------- .note.nv.cuinfo           --------------------------
	.section	.note.nv.cuinfo,"",@"SHT_NOTE"
	.sectionflags	@"SHF_NOTE_NV_CUINFO"
        /*0018*/ 	.short	0x0002
        /*001a*/ 	.short	0x0064
        /*001c*/ 	.short	0x0082
	.zero		2


//--------------------- .nv.info                  --------------------------
	.section	.nv.info,"",@"SHT_CUDA_INFO"
	.align	4


	//----- nvinfo : EIATTR_REGCOUNT
	.align		4
        /*0000*/ 	.byte	0x04, 0x2f
        /*0002*/ 	.short	(.L_44 - .L_43)
	.align		4
.L_43:
        /*0004*/ 	.word	index@(_ZN3cub18CUB_300001_SM_10006detail11EmptyKernelIvEEvv)
        /*0008*/ 	.word	0x00000004


	//----- nvinfo : EIATTR_FRAME_SIZE
	.align		4
.L_44:
        /*000c*/ 	.byte	0x04, 0x11
        /*000e*/ 	.short	(.L_46 - .L_45)
	.align		4
.L_45:
        /*0010*/ 	.word	index@(_ZN3cub18CUB_300001_SM_10006detail11EmptyKernelIvEEvv)
        /*0014*/ 	.word	0x00000000


	//----- nvinfo : EIATTR_MIN_STACK_SIZE
	.align		4
.L_46:
        /*0018*/ 	.byte	0x04, 0x12
        /*001a*/ 	.short	(.L_48 - .L_47)
	.align		4
.L_47:
        /*001c*/ 	.word	index@(_ZN3cub18CUB_300001_SM_10006detail11EmptyKernelIvEEvv)
        /*0020*/ 	.word	0x00000000
.L_48:


//--------------------- .nv.compat                --------------------------
	.section	.nv.compat,"",@"SHT_CUDA_COMPAT_INFO"
	.align	4
        /*0000*/ 	.byte	0x02, 0x09, 0x00, 0x00, 0x02, 0x02, 0x01, 0x00, 0x02, 0x05, 0x05, 0x00, 0x03, 0x07, 0x01, 0x01
        /*0010*/ 	.byte	0x02, 0x03, 0x00, 0x00, 0x02, 0x06, 0x01, 0x00, 0x04, 0x0b, 0x08, 0x00, 0x09, 0x00, 0x00, 0x00
        /*0020*/ 	.byte	0x00, 0x00, 0x00, 0x00


//--------------------- .nv.info._ZN3cub18CUB_300001_SM_10006detail11EmptyKernelIvEEvv --------------------------
	.section	.nv.info._ZN3cub18CUB_300001_SM_10006detail11EmptyKernelIvEEvv,"",@"SHT_CUDA_INFO"
	.sectionflags	@""
	.align	4


	//----- nvinfo : EIATTR_CUDA_API_VERSION
	.align		4
        /*0000*/ 	.byte	0x04, 0x37
        /*0002*/ 	.short	(.L_50 - .L_49)
.L_49:
        /*0004*/ 	.word	0x00000082


	//----- nvinfo : EIATTR_SPARSE_MMA_MASK
	.align		4
.L_50:
        /*0008*/ 	.byte	0x03, 0x50
        /*000a*/ 	.short	0x0000


	//----- nvinfo : EIATTR_MAXREG_COUNT
	.align		4
        /*000c*/ 	.byte	0x03, 0x1b
        /*000e*/ 	.short	0x00ff


	//----- nvinfo : EIATTR_MERCURY_ISA_VERSION
	.align		4
        /*0010*/ 	.byte	0x03, 0x5f
        /*0012*/ 	.short	0x0101


	//----- nvinfo : EIATTR_VRC_CTA_INIT_COUNT
	.align		4
        /*0014*/ 	.byte	0x02, 0x4a
	.zero		1
	.zero		1


	//----- nvinfo : EIATTR_EXIT_INSTR_OFFSETS
	.align		4
        /*0018*/ 	.byte	0x04, 0x1c
        /*001a*/ 	.short	(.L_52 - .L_51)


	//   ....[0]....
.L_51:
        /*001c*/ 	.word	0x00000010


	//----- nvinfo : EIATTR_SW_WAR
	.align		4
.L_52:
        /*0020*/ 	.byte	0x04, 0x36
        /*0022*/ 	.short	(.L_54 - .L_53)
.L_53:
        /*0024*/ 	.word	0x00000008
.L_54:


//--------------------- .nv.callgraph             --------------------------
	.section	.nv.callgraph,"",@"SHT_CUDA_CALLGRAPH"
	.align	4
	.sectionentsize	8
	.align		4
        /*0000*/ 	.word	0x00000000
	.align		4
        /*0004*/ 	.word	0xffffffff
	.align		4
        /*0008*/ 	.word	0x00000000
	.align		4
        /*000c*/ 	.word	0xfffffffe
	.align		4
        /*0010*/ 	.word	0x00000000
	.align		4
        /*0014*/ 	.word	0xfffffffd
	.align		4
        /*0018*/ 	.word	0x00000000
	.align		4
        /*001c*/ 	.word	0xfffffffc


//--------------------- .nv.constant4             --------------------------
	.section	.nv.constant4,"a",@progbits
	.align	8
	.align		8
.nv.constant4:
        /*0000*/ 	.dword	_ZN41_INTERNAL_89a86b01_4_k_cu_37bd3bf9_1119414cuda3std3__45__cpo5beginE
	.align		8
        /*0008*/ 	.dword	_ZN41_INTERNAL_89a86b01_4_k_cu_37bd3bf9_1119414cuda3std3__45__cpo3endE
	.align		8
        /*0010*/ 	.dword	_ZN41_INTERNAL_89a86b01_4_k_cu_37bd3bf9_1119414cuda3std3__45__cpo6cbeginE
	.align		8
        /*0018*/ 	.dword	_ZN41_INTERNAL_89a86b01_4_k_cu_37bd3bf9_1119414cuda3std3__45__cpo4cendE
	.align		8
        /*0020*/ 	.dword	_ZN41_INTERNAL_89a86b01_4_k_cu_37bd3bf9_1119414cuda3std3__45__cpo6rbeginE
	.align		8
        /*0028*/ 	.dword	_ZN41_INTERNAL_89a86b01_4_k_cu_37bd3bf9_1119414cuda3std3__45__cpo4rendE
	.align		8
        /*0030*/ 	.dword	_ZN41_INTERNAL_89a86b01_4_k_cu_37bd3bf9_1119414cuda3std3__45__cpo7crbeginE
	.align		8
        /*0038*/ 	.dword	_ZN41_INTERNAL_89a86b01_4_k_cu_37bd3bf9_1119414cuda3std3__45__cpo5crendE
	.align		8
        /*0040*/ 	.dword	_ZN41_INTERNAL_89a86b01_4_k_cu_37bd3bf9_1119414cuda3std3__443_GLOBAL__N__89a86b01_4_k_cu_37bd3bf9_1119416ignoreE
	.align		8
        /*0048*/ 	.dword	_ZN41_INTERNAL_89a86b01_4_k_cu_37bd3bf9_1119414cuda3std3__419piecewise_constructE
	.align		8
        /*0050*/ 	.dword	_ZN41_INTERNAL_89a86b01_4_k_cu_37bd3bf9_1119414cuda3std3__48in_placeE
	.align		8
        /*0058*/ 	.dword	_ZN41_INTERNAL_89a86b01_4_k_cu_37bd3bf9_1119414cuda3std3__420unreachable_sentinelE
	.align		8
        /*0060*/ 	.dword	_ZN41_INTERNAL_89a86b01_4_k_cu_37bd3bf9_1119414cuda3std3__47nulloptE
	.align		8
        /*0068*/ 	.dword	_ZN41_INTERNAL_89a86b01_4_k_cu_37bd3bf9_1119414cuda3std3__48unexpectE
	.align		8
        /*0070*/ 	.dword	_ZN41_INTERNAL_89a86b01_4_k_cu_37bd3bf9_1119414cuda3std6ranges3__45__cpo4swapE
	.align		8
        /*0078*/ 	.dword	_ZN41_INTERNAL_89a86b01_4_k_cu_37bd3bf9_1119414cuda3std6ranges3__45__cpo9iter_moveE
	.align		8
        /*0080*/ 	.dword	_ZN41_INTERNAL_89a86b01_4_k_cu_37bd3bf9_1119414cuda3std6ranges3__45__cpo5beginE
	.align		8
        /*0088*/ 	.dword	_ZN41_INTERNAL_89a86b01_4_k_cu_37bd3bf9_1119414cuda3std6ranges3__45__cpo3endE
	.align		8
        /*0090*/ 	.dword	_ZN41_INTERNAL_89a86b01_4_k_cu_37bd3bf9_1119414cuda3std6ranges3__45__cpo6cbeginE
	.align		8
        /*0098*/ 	.dword	_ZN41_INTERNAL_89a86b01_4_k_cu_37bd3bf9_1119414cuda3std6ranges3__45__cpo4cendE
	.align		8
        /*00a0*/ 	.dword	_ZN41_INTERNAL_89a86b01_4_k_cu_37bd3bf9_1119414cuda3std6ranges3__45__cpo7advanceE
	.align		8
        /*00a8*/ 	.dword	_ZN41_INTERNAL_89a86b01_4_k_cu_37bd3bf9_1119414cuda3std6ranges3__45__cpo9iter_swapE
	.align		8
        /*00b0*/ 	.dword	_ZN41_INTERNAL_89a86b01_4_k_cu_37bd3bf9_1119414cuda3std6ranges3__45__cpo4nextE
	.align		8
        /*00b8*/ 	.dword	_ZN41_INTERNAL_89a86b01_4_k_cu_37bd3bf9_1119414cuda3std6ranges3__45__cpo4prevE
	.align		8
        /*00c0*/ 	.dword	_ZN41_INTERNAL_89a86b01_4_k_cu_37bd3bf9_1119414cuda3std6ranges3__45__cpo4dataE
	.align		8
        /*00c8*/ 	.dword	_ZN41_INTERNAL_89a86b01_4_k_cu_37bd3bf9_1119414cuda3std6ranges3__45__cpo5cdataE
	.align		8
        /*00d0*/ 	.dword	_ZN41_INTERNAL_89a86b01_4_k_cu_37bd3bf9_1119414cuda3std6ranges3__45__cpo4sizeE
	.align		8
        /*00d8*/ 	.dword	_ZN41_INTERNAL_89a86b01_4_k_cu_37bd3bf9_1119414cuda3std6ranges3__45__cpo5ssizeE
	.align		8
        /*00e0*/ 	.dword	_ZN41_INTERNAL_89a86b01_4_k_cu_37bd3bf9_1119414cuda3std6ranges3__45__cpo8distanceE
	.align		8
        /*00e8*/ 	.dword	_ZN41_INTERNAL_89a86b01_4_k_cu_37bd3bf9_1119416thrust24THRUST_300001_SM_1000_NS8cuda_cub3parE
	.align		8
        /*00f0*/ 	.dword	_ZN41_INTERNAL_89a86b01_4_k_cu_37bd3bf9_1119416thrust24THRUST_300001_SM_1000_NS8cuda_cub10par_nosyncE
	.align		8
        /*00f8*/ 	.dword	_ZN41_INTERNAL_89a86b01_4_k_cu_37bd3bf9_1119416thrust24THRUST_300001_SM_1000_NS6system6detail10sequential3seqE
	.align		8
        /*0100*/ 	.dword	_ZN41_INTERNAL_89a86b01_4_k_cu_37bd3bf9_1119416thrust24THRUST_300001_SM_1000_NS12placeholders2_1E
	.align		8
        /*0108*/ 	.dword	_ZN41_INTERNAL_89a86b01_4_k_cu_37bd3bf9_1119416thrust24THRUST_300001_SM_1000_NS12placeholders2_2E
	.align		8
        /*0110*/ 	.dword	_ZN41_INTERNAL_89a86b01_4_k_cu_37bd3bf9_1119416thrust24THRUST_300001_SM_1000_NS12placeholders2_3E
	.align		8
        /*0118*/ 	.dword	_ZN41_INTERNAL_89a86b01_4_k_cu_37bd3bf9_1119416thrust24THRUST_300001_SM_1000_NS12placeholders2_4E
	.align		8
        /*0120*/ 	.dword	_ZN41_INTERNAL_89a86b01_4_k_cu_37bd3bf9_1119416thrust24THRUST_300001_SM_1000_NS12placeholders2_5E
	.align		8
        /*0128*/ 	.dword	_ZN41_INTERNAL_89a86b01_4_k_cu_37bd3bf9_1119416thrust24THRUST_300001_SM_1000_NS12placeholders2_6E
	.align		8
        /*0130*/ 	.dword	_ZN41_INTERNAL_89a86b01_4_k_cu_37bd3bf9_1119416thrust24THRUST_300001_SM_1000_NS12placeholders2_7E
	.align		8
        /*0138*/ 	.dword	_ZN41_INTERNAL_89a86b01_4_k_cu_37bd3bf9_1119416thrust24THRUST_300001_SM_1000_NS12placeholders2_8E
	.align		8
        /*0140*/ 	.dword	_ZN41_INTERNAL_89a86b01_4_k_cu_37bd3bf9_1119416thrust24THRUST_300001_SM_1000_NS12placeholders2_9E
	.align		8
        /*0148*/ 	.dword	_ZN41_INTERNAL_89a86b01_4_k_cu_37bd3bf9_1119416thrust24THRUST_300001_SM_1000_NS12placeholders3_10E
	.align		8
        /*0150*/ 	.dword	_ZN41_INTERNAL_89a86b01_4_k_cu_37bd3bf9_1119416thrust24THRUST_300001_SM_1000_NS3seqE


//--------------------- .text._ZN3cub18CUB_300001_SM_10006detail11EmptyKernelIvEEvv --------------------------
	.section	.text._ZN3cub18CUB_300001_SM_10006detail11EmptyKernelIvEEvv,"ax",@progbits
	.align	128
        .global         _ZN3cub18CUB_300001_SM_10006detail11EmptyKernelIvEEvv
        .type           _ZN3cub18CUB_300001_SM_10006detail11EmptyKernelIvEEvv,@function
        .size           _ZN3cub18CUB_300001_SM_10006detail11EmptyKernelIvEEvv,(.L_x_1 - _ZN3cub18CUB_300001_SM_10006detail11EmptyKernelIvEEvv)
        .other          _ZN3cub18CUB_300001_SM_10006detail11EmptyKernelIvEEvv,@"STO_CUDA_ENTRY STV_DEFAULT"
_ZN3cub18CUB_300001_SM_10006detail11EmptyKernelIvEEvv:
.text._ZN3cub18CUB_300001_SM_10006detail11EmptyKernelIvEEvv:
[----:B------:R-:W-:Y:S01]  /*0000*/  LDC R1, c[0x0][0x37c] ;  /* 0x0000df00ff017b82 */ /* 0x000fe20000000800 */
[----:B------:R-:W-:Y:S05]  /*0010*/  EXIT ;  /* 0x000000000000794d */ /* 0x000fea0003800000 */
.L_x_0:
[----:B------:R-:W-:-:S00]  /*0020*/  BRA `(.L_x_0) ;  /* 0xfffffffc00fc7947 */ /* 0x000fc0000383ffff */
[----:B------:R-:W-:-:S00]  /*0030*/  NOP ;  /* 0x0000000000007918 */ /* 0x000fc00000000000 */
        /* <DEDUP_REMOVED lines=12> */
.L_x_1:


//--------------------- .nv.shared.reserved.0     --------------------------
	.section	.nv.shared.reserved.0,"aw",@nobits
	.weak		__nv_reservedSMEM_offset_0_alias
	.size		__nv_reservedSMEM_offset_0_alias, 0, 64
	.other		__nv_reservedSMEM_offset_0_alias,@"STO_CUDA_RESERVED_SHARED STV_DEFAULT"
__nv_reservedSMEM_offset_0_alias:
	.zero		0
	.zero		64


//--------------------- .nv.global                --------------------------
	.section	.nv.global,"aw",@nobits
.nv.global:
	.type		_ZN41_INTERNAL_89a86b01_4_k_cu_37bd3bf9_1119416thrust24THRUST_300001_SM_1000_NS3seqE,@object
	.size		_ZN41_INTERNAL_89a86b01_4_k_cu_37bd3bf9_1119416thrust24THRUST_300001_SM_1000_NS3seqE,(_ZN41_INTERNAL_89a86b01_4_k_cu_37bd3bf9_1119414cuda3std3__48in_placeE - _ZN41_INTERNAL_89a86b01_4_k_cu_37bd3bf9_1119416thrust24THRUST_300001_SM_1000_NS3seqE)
_ZN41_INTERNAL_89a86b01_4_k_cu_37bd3bf9_1119416thrust24THRUST_300001_SM_1000_NS3seqE:
	.zero		1
	.type		_ZN41_INTERNAL_89a86b01_4_k_cu_37bd3bf9_1119414cuda3std3__48in_placeE,@object
	.size		_ZN41_INTERNAL_89a86b01_4_k_cu_37bd3bf9_1119414cuda3std3__48in_placeE,(_ZN41_INTERNAL_89a86b01_4_k_cu_37bd3bf9_1119414cuda3std6ranges3__45__cpo4sizeE - _ZN41_INTERNAL_89a86b01_4_k_cu_37bd3bf9_1119414cuda3std3__48in_placeE)
_ZN41_INTERNAL_89a86b01_4_k_cu_37bd3bf9_1119414cuda3std3__48in_placeE:
	.zero		1
	.type		_ZN41_INTERNAL_89a86b01_4_k_cu_37bd3bf9_1119414cuda3std6ranges3__45__cpo4sizeE,@object
	.size		_ZN41_INTERNAL_89a86b01_4_k_cu_37bd3bf9_1119414cuda3std6ranges3__45__cpo4sizeE,(_ZN41_INTERNAL_89a86b01_4_k_cu_37bd3bf9_1119416thrust24THRUST_300001_SM_1000_NS12placeholders2_3E - _ZN41_INTERNAL_89a86b01_4_k_cu_37bd3bf9_1119414cuda3std6ranges3__45__cpo4sizeE)
_ZN41_INTERNAL_89a86b01_4_k_cu_37bd3bf9_1119414cuda3std6ranges3__45__cpo4sizeE:
	.zero		1
	.type		_ZN41_INTERNAL_89a86b01_4_k_cu_37bd3bf9_1119416thrust24THRUST_300001_SM_1000_NS12placeholders2_3E,@object
	.size		_ZN41_INTERNAL_89a86b01_4_k_cu_37bd3bf9_1119416thrust24THRUST_300001_SM_1000_NS12placeholders2_3E,(_ZN41_INTERNAL_89a86b01_4_k_cu_37bd3bf9_1119414cuda3std3__45__cpo6cbeginE - _ZN41_INTERNAL_89a86b01_4_k_cu_37bd3bf9_1119416thrust24THRUST_300001_SM_1000_NS12placeholders2_3E)
_ZN41_INTERNAL_89a86b01_4_k_cu_37bd3bf9_1119416thrust24THRUST_300001_SM_1000_NS12placeholders2_3E:
	.zero		1
	.type		_ZN41_INTERNAL_89a86b01_4_k_cu_37bd3bf9_1119414cuda3std3__45__cpo6cbeginE,@object
	.size		_ZN41_INTERNAL_89a86b01_4_k_cu_37bd3bf9_1119414cuda3std3__45__cpo6cbeginE,(_ZN41_INTERNAL_89a86b01_4_k_cu_37bd3bf9_1119414cuda3std6ranges3__45__cpo6cbeginE - _ZN41_INTERNAL_89a86b01_4_k_cu_37bd3bf9_1119414cuda3std3__45__cpo6cbeginE)
_ZN41_INTERNAL_89a86b01_4_k_cu_37bd3bf9_1119414cuda3std3__45__cpo6cbeginE:
	.zero		1
	.type		_ZN41_INTERNAL_89a86b01_4_k_cu_37bd3bf9_1119414cuda3std6ranges3__45__cpo6cbeginE,@object
	.size		_ZN41_INTERNAL_89a86b01_4_k_cu_37bd3bf9_1119414cuda3std6ranges3__45__cpo6cbeginE,(_ZN41_INTERNAL_89a86b01_4_k_cu_37bd3bf9_1119416thrust24THRUST_300001_SM_1000_NS12placeholders2_7E - _ZN41_INTERNAL_89a86b01_4_k_cu_37bd3bf9_1119414cuda3std6ranges3__45__cpo6cbeginE)
_ZN41_INTERNAL_89a86b01_4_k_cu_37bd3bf9_1119414cuda3std6ranges3__45__cpo6cbeginE:
	.zero		1
	.type		_ZN41_INTERNAL_89a86b01_4_k_cu_37bd3bf9_1119416thrust24THRUST_300001_SM_1000_NS12placeholders2_7E,@object
	.size		_ZN41_INTERNAL_89a86b01_4_k_cu_37bd3bf9_1119416thrust24THRUST_300001_SM_1000_NS12placeholders2_7E,(_ZN41_INTERNAL_89a86b01_4_k_cu_37bd3bf9_1119414cuda3std3__45__cpo7crbeginE - _ZN41_INTERNAL_89a86b01_4_k_cu_37bd3bf9_1119416thrust24THRUST_300001_SM_1000_NS12placeholders2_7E)
_ZN41_INTERNAL_89a86b01_4_k_cu_37bd3bf9_1119416thrust24THRUST_300001_SM_1000_NS12placeholders2_7E:
	.zero		1
	.type		_ZN41_INTERNAL_89a86b01_4_k_cu_37bd3bf9_1119414cuda3std3__45__cpo7crbeginE,@object
	.size		_ZN41_INTERNAL_89a86b01_4_k_cu_37bd3bf9_1119414cuda3std3__45__cpo7crbeginE,(_ZN41_INTERNAL_89a86b01_4_k_cu_37bd3bf9_1119414cuda3std6ranges3__45__cpo4nextE - _ZN41_INTERNAL_89a86b01_4_k_cu_37bd3bf9_1119414cuda3std3__45__cpo7crbeginE)
_ZN41_INTERNAL_89a86b01_4_k_cu_37bd3bf9_1119414cuda3std3__45__cpo7crbeginE:
	.zero		1
	.type		_ZN41_INTERNAL_89a86b01_4_k_cu_37bd3bf9_1119414cuda3std6ranges3__45__cpo4nextE,@object
	.size		_ZN41_INTERNAL_89a86b01_4_k_cu_37bd3bf9_1119414cuda3std6ranges3__45__cpo4nextE,(_ZN41_INTERNAL_89a86b01_4_k_cu_37bd3bf9_1119414cuda3std6ranges3__45__cpo4swapE - _ZN41_INTERNAL_89a86b01_4_k_cu_37bd3bf9_1119414cuda3std6ranges3__45__cpo4nextE)
_ZN41_INTERNAL_89a86b01_4_k_cu_37bd3bf9_1119414cuda3std6ranges3__45__cpo4nextE:
	.zero		1
	.type		_ZN41_INTERNAL_89a86b01_4_k_cu_37bd3bf9_1119414cuda3std6ranges3__45__cpo4swapE,@object
	.size		_ZN41_INTERNAL_89a86b01_4_k_cu_37bd3bf9_1119414cuda3std6ranges3__45__cpo4swapE,(_ZN41_INTERNAL_89a86b01_4_k_cu_37bd3bf9_1119416thrust24THRUST_300001_SM_1000_NS8cuda_cub10par_nosyncE - _ZN41_INTERNAL_89a86b01_4_k_cu_37bd3bf9_1119414cuda3std6ranges3__45__cpo4swapE)
_ZN41_INTERNAL_89a86b01_4_k_cu_37bd3bf9_1119414cuda3std6ranges3__45__cpo4swapE:
	.zero		1
	.type		_ZN41_INTERNAL_89a86b01_4_k_cu_37bd3bf9_1119416thrust24THRUST_300001_SM_1000_NS8cuda_cub10par_nosyncE,@object
	.size		_ZN41_INTERNAL_89a86b01_4_k_cu_37bd3bf9_1119416thrust24THRUST_300001_SM_1000_NS8cuda_cub10par_nosyncE,(_ZN41_INTERNAL_89a86b01_4_k_cu_37bd3bf9_1119416thrust24THRUST_300001_SM_1000_NS12placeholders2_9E - _ZN41_INTERNAL_89a86b01_4_k_cu_37bd3bf9_1119416thrust24THRUST_300001_SM_1000_NS8cuda_cub10par_nosyncE)
_ZN41_INTERNAL_89a86b01_4_k_cu_37bd3bf9_1119416thrust24THRUST_300001_SM_1000_NS8cuda_cub10par_nosyncE:
	.zero		1
	.type		_ZN41_INTERNAL_89a86b01_4_k_cu_37bd3bf9_1119416thrust24THRUST_300001_SM_1000_NS12placeholders2_9E,@object
	.size		_ZN41_INTERNAL_89a86b01_4_k_cu_37bd3bf9_1119416thrust24THRUST_300001_SM_1000_NS12placeholders2_9E,(_ZN41_INTERNAL_89a86b01_4_k_cu_37bd3bf9_1119414cuda3std3__443_GLOBAL__N__89a86b01_4_k_cu_37bd3bf9_1119416ignoreE - _ZN41_INTERNAL_89a86b01_4_k_cu_37bd3bf9_1119416thrust24THRUST_300001_SM_1000_NS12placeholders2_9E)
_ZN41_INTERNAL_89a86b01_4_k_cu_37bd3bf9_1119416thrust24THRUST_300001_SM_1000_NS12placeholders2_9E:
	.zero		1
	.type		_ZN41_INTERNAL_89a86b01_4_k_cu_37bd3bf9_1119414cuda3std3__443_GLOBAL__N__89a86b01_4_k_cu_37bd3bf9_1119416ignoreE,@object
	.size		_ZN41_INTERNAL_89a86b01_4_k_cu_37bd3bf9_1119414cuda3std3__443_GLOBAL__N__89a86b01_4_k_cu_37bd3bf9_1119416ignoreE,(_ZN41_INTERNAL_89a86b01_4_k_cu_37bd3bf9_1119414cuda3std6ranges3__45__cpo4dataE - _ZN41_INTERNAL_89a86b01_4_k_cu_37bd3bf9_1119414cuda3std3__443_GLOBAL__N__89a86b01_4_k_cu_37bd3bf9_1119416ignoreE)
_ZN41_INTERNAL_89a86b01_4_k_cu_37bd3bf9_1119414cuda3std3__443_GLOBAL__N__89a86b01_4_k_cu_37bd3bf9_1119416ignoreE:
	.zero		1
	.type		_ZN41_INTERNAL_89a86b01_4_k_cu_37bd3bf9_1119414cuda3std6ranges3__45__cpo4dataE,@object
	.size		_ZN41_INTERNAL_89a86b01_4_k_cu_37bd3bf9_1119414cuda3std6ranges3__45__cpo4dataE,(_ZN41_INTERNAL_89a86b01_4_k_cu_37bd3bf9_1119416thrust24THRUST_300001_SM_1000_NS12placeholders2_1E - _ZN41_INTERNAL_89a86b01_4_k_cu_37bd3bf9_1119414cuda3std6ranges3__45__cpo4dataE)
_ZN41_INTERNAL_89a86b01_4_k_cu_37bd3bf9_1119414cuda3std6ranges3__45__cpo4dataE:
	.zero		1
	.type		_ZN41_INTERNAL_89a86b01_4_k_cu_37bd3bf9_1119416thrust24THRUST_300001_SM_1000_NS12placeholders2_1E,@object
	.size		_ZN41_INTERNAL_89a86b01_4_k_cu_37bd3bf9_1119416thrust24THRUST_300001_SM_1000_NS12placeholders2_1E,(_ZN41_INTERNAL_89a86b01_4_k_cu_37bd3bf9_1119414cuda3std3__45__cpo5beginE - _ZN41_INTERNAL_89a86b01_4_k_cu_37bd3bf9_1119416thrust24THRUST_300001_SM_1000_NS12placeholders2_1E)
_ZN41_INTERNAL_89a86b01_4_k_cu_37bd3bf9_1119416thrust24THRUST_300001_SM_1000_NS12placeholders2_1E:
	.zero		1
	.type		_ZN41_INTERNAL_89a86b01_4_k_cu_37bd3bf9_1119414cuda3std3__45__cpo5beginE,@object
	.size		_ZN41_INTERNAL_89a86b01_4_k_cu_37bd3bf9_1119414cuda3std3__45__cpo5beginE,(_ZN41_INTERNAL_89a86b01_4_k_cu_37bd3bf9_1119414cuda3std6ranges3__45__cpo5beginE - _ZN41_INTERNAL_89a86b01_4_k_cu_37bd3bf9_1119414cuda3std3__45__cpo5beginE)
_ZN41_INTERNAL_89a86b01_4_k_cu_37bd3bf9_1119414cuda3std3__45__cpo5beginE:
	.zero		1
	.type		_ZN41_INTERNAL_89a86b01_4_k_cu_37bd3bf9_1119414cuda3std6ranges3__45__cpo5beginE,@object
	.size		_ZN41_INTERNAL_89a86b01_4_k_cu_37bd3bf9_1119414cuda3std6ranges3__45__cpo5beginE,(_ZN41_INTERNAL_89a86b01_4_k_cu_37bd3bf9_1119416thrust24THRUST_300001_SM_1000_NS12placeholders2_5E - _ZN41_INTERNAL_89a86b01_4_k_cu_37bd3bf9_1119414cuda3std6ranges3__45__cpo5beginE)
_ZN41_INTERNAL_89a86b01_4_k_cu_37bd3bf9_1119414cuda3std6ranges3__45__cpo5beginE:
	.zero		1
	.type		_ZN41_INTERNAL_89a86b01_4_k_cu_37bd3bf9_1119416thrust24THRUST_300001_SM_1000_NS12placeholders2_5E,@object
	.size		_ZN41_INTERNAL_89a86b01_4_k_cu_37bd3bf9_1119416thrust24THRUST_300001_SM_1000_NS12placeholders2_5E,(_ZN41_INTERNAL_89a86b01_4_k_cu_37bd3bf9_1119414cuda3std3__45__cpo6rbeginE - _ZN41_INTERNAL_89a86b01_4_k_cu_37bd3bf9_1119416thrust24THRUST_300001_SM_1000_NS12placeholders2_5E)
_ZN41_INTERNAL_89a86b01_4_k_cu_37bd3bf9_1119416thrust24THRUST_300001_SM_1000_NS12placeholders2_5E:
	.zero		1
	.type		_ZN41_INTERNAL_89a86b01_4_k_cu_37bd3bf9_1119414cuda3std3__45__cpo6rbeginE,@object
	.size		_ZN41_INTERNAL_89a86b01_4_k_cu_37bd3bf9_1119414cuda3std3__45__cpo6rbeginE,(_ZN41_INTERNAL_89a86b01_4_k_cu_37bd3bf9_1119414cuda3std6ranges3__45__cpo7advanceE - _ZN41_INTERNAL_89a86b01_4_k_cu_37bd3bf9_1119414cuda3std3__45__cpo6rbeginE)
_ZN41_INTERNAL_89a86b01_4_k_cu_37bd3bf9_1119414cuda3std3__45__cpo6rbeginE:
	.zero		1
	.type		_ZN41_INTERNAL_89a86b01_4_k_cu_37bd3bf9_1119414cuda3std6ranges3__45__cpo7advanceE,@object
	.size		_ZN41_INTERNAL_89a86b01_4_k_cu_37bd3bf9_1119414cuda3std6ranges3__45__cpo7advanceE,(_ZN41_INTERNAL_89a86b01_4_k_cu_37bd3bf9_1119414cuda3std3__47nulloptE - _ZN41_INTERNAL_89a86b01_4_k_cu_37bd3bf9_1119414cuda3std6ranges3__45__cpo7advanceE)
_ZN41_INTERNAL_89a86b01_4_k_cu_37bd3bf9_1119414cuda3std6ranges3__45__cpo7advanceE:
	.zero		1
	.type		_ZN41_INTERNAL_89a86b01_4_k_cu_37bd3bf9_1119414cuda3std3__47nulloptE,@object
	.size		_ZN41_INTERNAL_89a86b01_4_k_cu_37bd3bf9_1119414cuda3std3__47nulloptE,(_ZN41_INTERNAL_89a86b01_4_k_cu_37bd3bf9_1119414cuda3std6ranges3__45__cpo8distanceE - _ZN41_INTERNAL_89a86b01_4_k_cu_37bd3bf9_1119414cuda3std3__47nulloptE)
_ZN41_INTERNAL_89a86b01_4_k_cu_37bd3bf9_1119414cuda3std3__47nulloptE:
	.zero		1
	.type		_ZN41_INTERNAL_89a86b01_4_k_cu_37bd3bf9_1119414cuda3std6ranges3__45__cpo8distanceE,@object
	.size		_ZN41_INTERNAL_89a86b01_4_k_cu_37bd3bf9_1119414cuda3std6ranges3__45__cpo8distanceE,(_ZN41_INTERNAL_89a86b01_4_k_cu_37bd3bf9_1119416thrust24THRUST_300001_SM_1000_NS12placeholders3_10E - _ZN41_INTERNAL_89a86b01_4_k_cu_37bd3bf9_1119414cuda3std6ranges3__45__cpo8distanceE)
_ZN41_INTERNAL_89a86b01_4_k_cu_37bd3bf9_1119414cuda3std6ranges3__45__cpo8distanceE:
	.zero		1
	.type		_ZN41_INTERNAL_89a86b01_4_k_cu_37bd3bf9_1119416thrust24THRUST_300001_SM_1000_NS12placeholders3_10E,@object
	.size		_ZN41_INTERNAL_89a86b01_4_k_cu_37bd3bf9_1119416thrust24THRUST_300001_SM_1000_NS12placeholders3_10E,(_ZN41_INTERNAL_89a86b01_4_k_cu_37bd3bf9_1119414cuda3std3__419piecewise_constructE - _ZN41_INTERNAL_89a86b01_4_k_cu_37bd3bf9_1119416thrust24THRUST_300001_SM_1000_NS12placeholders3_10E)
_ZN41_INTERNAL_89a86b01_4_k_cu_37bd3bf9_1119416thrust24THRUST_300001_SM_1000_NS12placeholders3_10E:
	.zero		1
	.type		_ZN41_INTERNAL_89a86b01_4_k_cu_37bd3bf9_1119414cuda3std3__419piecewise_constructE,@object
	.size		_ZN41_INTERNAL_89a86b01_4_k_cu_37bd3bf9_1119414cuda3std3__419piecewise_constructE,(_ZN41_INTERNAL_89a86b01_4_k_cu_37bd3bf9_1119414cuda3std6ranges3__45__cpo5cdataE - _ZN41_INTERNAL_89a86b01_4_k_cu_37bd3bf9_1119414cuda3std3__419piecewise_constructE)
_ZN41_INTERNAL_89a86b01_4_k_cu_37bd3bf9_1119414cuda3std3__419piecewise_constructE:
	.zero		1
	.type		_ZN41_INTERNAL_89a86b01_4_k_cu_37bd3bf9_1119414cuda3std6ranges3__45__cpo5cdataE,@object
	.size		_ZN41_INTERNAL_89a86b01_4_k_cu_37bd3bf9_1119414cuda3std6ranges3__45__cpo5cdataE,(_ZN41_INTERNAL_89a86b01_4_k_cu_37bd3bf9_1119416thrust24THRUST_300001_SM_1000_NS12placeholders2_2E - _ZN41_INTERNAL_89a86b01_4_k_cu_37bd3bf9_1119414cuda3std6ranges3__45__cpo5cdataE)
_ZN41_INTERNAL_89a86b01_4_k_cu_37bd3bf9_1119414cuda3std6ranges3__45__cpo5cdataE:
	.zero		1
	.type		_ZN41_INTERNAL_89a86b01_4_k_cu_37bd3bf9_1119416thrust24THRUST_300001_SM_1000_NS12placeholders2_2E,@object
	.size		_ZN41_INTERNAL_89a86b01_4_k_cu_37bd3bf9_1119416thrust24THRUST_300001_SM_1000_NS12placeholders2_2E,(_ZN41_INTERNAL_89a86b01_4_k_cu_37bd3bf9_1119414cuda3std3__45__cpo3endE - _ZN41_INTERNAL_89a86b01_4_k_cu_37bd3bf9_1119416thrust24THRUST_300001_SM_1000_NS12placeholders2_2E)
_ZN41_INTERNAL_89a86b01_4_k_cu_37bd3bf9_1119416thrust24THRUST_300001_SM_1000_NS12placeholders2_2E:
	.zero		1
	.type		_ZN41_INTERNAL_89a86b01_4_k_cu_37bd3bf9_1119414cuda3std3__45__cpo3endE,@object
	.size		_ZN41_INTERNAL_89a86b01_4_k_cu_37bd3bf9_1119414cuda3std3__45__cpo3endE,(_ZN41_INTERNAL_89a86b01_4_k_cu_37bd3bf9_1119414cuda3std6ranges3__45__cpo3endE - _ZN41_INTERNAL_89a86b01_4_k_cu_37bd3bf9_1119414cuda3std3__45__cpo3endE)
_ZN41_INTERNAL_89a86b01_4_k_cu_37bd3bf9_1119414cuda3std3__45__cpo3endE:
	.zero		1
	.type		_ZN41_INTERNAL_89a86b01_4_k_cu_37bd3bf9_1119414cuda3std6ranges3__45__cpo3endE,@object
	.size		_ZN41_INTERNAL_89a86b01_4_k_cu_37bd3bf9_1119414cuda3std6ranges3__45__cpo3endE,(_ZN41_INTERNAL_89a86b01_4_k_cu_37bd3bf9_1119416thrust24THRUST_300001_SM_1000_NS12placeholders2_6E - _ZN41_INTERNAL_89a86b01_4_k_cu_37bd3bf9_1119414cuda3std6ranges3__45__cpo3endE)
_ZN41_INTERNAL_89a86b01_4_k_cu_37bd3bf9_1119414cuda3std6ranges3__45__cpo3endE:
	.zero		1
	.type		_ZN41_INTERNAL_89a86b01_4_k_cu_37bd3bf9_1119416thrust24THRUST_300001_SM_1000_NS12placeholders2_6E,@object
	.size		_ZN41_INTERNAL_89a86b01_4_k_cu_37bd3bf9_1119416thrust24THRUST_300001_SM_1000_NS12placeholders2_6E,(_ZN41_INTERNAL_89a86b01_4_k_cu_37bd3bf9_1119414cuda3std3__45__cpo4rendE - _ZN41_INTERNAL_89a86b01_4_k_cu_37bd3bf9_1119416thrust24THRUST_300001_SM_1000_NS12placeholders2_6E)
_ZN41_INTERNAL_89a86b01_4_k_cu_37bd3bf9_1119416thrust24THRUST_300001_SM_1000_NS12placeholders2_6E:
	.zero		1
	.type		_ZN41_INTERNAL_89a86b01_4_k_cu_37bd3bf9_1119414cuda3std3__45__cpo4rendE,@object
	.size		_ZN41_INTERNAL_89a86b01_4_k_cu_37bd3bf9_1119414cuda3std3__45__cpo4rendE,(_ZN41_INTERNAL_89a86b01_4_k_cu_37bd3bf9_1119414cuda3std6ranges3__45__cpo9iter_swapE - _ZN41_INTERNAL_89a86b01_4_k_cu_37bd3bf9_1119414cuda3std3__45__cpo4rendE)
_ZN41_INTERNAL_89a86b01_4_k_cu_37bd3bf9_1119414cuda3std3__45__cpo4rendE:
	.zero		1
	.type		_ZN41_INTERNAL_89a86b01_4_k_cu_37bd3bf9_1119414cuda3std6ranges3__45__cpo9iter_swapE,@object
	.size		_ZN41_INTERNAL_89a86b01_4_k_cu_37bd3bf9_1119414cuda3std6ranges3__45__cpo9iter_swapE,(_ZN41_INTERNAL_89a86b01_4_k_cu_37bd3bf9_1119414cuda3std3__48unexpectE - _ZN41_INTERNAL_89a86b01_4_k_cu_37bd3bf9_1119414cuda3std6ranges3__45__cpo9iter_swapE)
_ZN41_INTERNAL_89a86b01_4_k_cu_37bd3bf9_1119414cuda3std6ranges3__45__cpo9iter_swapE:
	.zero		1
	.type		_ZN41_INTERNAL_89a86b01_4_k_cu_37bd3bf9_1119414cuda3std3__48unexpectE,@object
	.size		_ZN41_INTERNAL_89a86b01_4_k_cu_37bd3bf9_1119414cuda3std3__48unexpectE,(_ZN41_INTERNAL_89a86b01_4_k_cu_37bd3bf9_1119416thrust24THRUST_300001_SM_1000_NS8cuda_cub3parE - _ZN41_INTERNAL_89a86b01_4_k_cu_37bd3bf9_1119414cuda3std3__48unexpectE)
_ZN41_INTERNAL_89a86b01_4_k_cu_37bd3bf9_1119414cuda3std3__48unexpectE:
	.zero		1
	.type		_ZN41_INTERNAL_89a86b01_4_k_cu_37bd3bf9_1119416thrust24THRUST_300001_SM_1000_NS8cuda_cub3parE,@object
	.size		_ZN41_INTERNAL_89a86b01_4_k_cu_37bd3bf9_1119416thrust24THRUST_300001_SM_1000_NS8cuda_cub3parE,(_ZN41_INTERNAL_89a86b01_4_k_cu_37bd3bf9_1119416thrust24THRUST_300001_SM_1000_NS12placeholders2_4E - _ZN41_INTERNAL_89a86b01_4_k_cu_37bd3bf9_1119416thrust24THRUST_300001_SM_1000_NS8cuda_cub3parE)
_ZN41_INTERNAL_89a86b01_4_k_cu_37bd3bf9_1119416thrust24THRUST_300001_SM_1000_NS8cuda_cub3parE:
	.zero		1
	.type		_ZN41_INTERNAL_89a86b01_4_k_cu_37bd3bf9_1119416thrust24THRUST_300001_SM_1000_NS12placeholders2_4E,@object
	.size		_ZN41_INTERNAL_89a86b01_4_k_cu_37bd3bf9_1119416thrust24THRUST_300001_SM_1000_NS12placeholders2_4E,(_ZN41_INTERNAL_89a86b01_4_k_cu_37bd3bf9_1119414cuda3std3__45__cpo4cendE - _ZN41_INTERNAL_89a86b01_4_k_cu_37bd3bf9_1119416thrust24THRUST_300001_SM_1000_NS12placeholders2_4E)
_ZN41_INTERNAL_89a86b01_4_k_cu_37bd3bf9_1119416thrust24THRUST_300001_SM_1000_NS12placeholders2_4E:
	.zero		1
	.type		_ZN41_INTERNAL_89a86b01_4_k_cu_37bd3bf9_1119414cuda3std3__45__cpo4cendE,@object
	.size		_ZN41_INTERNAL_89a86b01_4_k_cu_37bd3bf9_1119414cuda3std3__45__cpo4cendE,(_ZN41_INTERNAL_89a86b01_4_k_cu_37bd3bf9_1119414cuda3std6ranges3__45__cpo4cendE - _ZN41_INTERNAL_89a86b01_4_k_cu_37bd3bf9_1119414cuda3std3__45__cpo4cendE)
_ZN41_INTERNAL_89a86b01_4_k_cu_37bd3bf9_1119414cuda3std3__45__cpo4cendE:
	.zero		1
	.type		_ZN41_INTERNAL_89a86b01_4_k_cu_37bd3bf9_1119414cuda3std6ranges3__45__cpo4cendE,@object
	.size		_ZN41_INTERNAL_89a86b01_4_k_cu_37bd3bf9_1119414cuda3std6ranges3__45__cpo4cendE,(_ZN41_INTERNAL_89a86b01_4_k_cu_37bd3bf9_1119414cuda3std3__420unreachable_sentinelE - _ZN41_INTERNAL_89a86b01_4_k_cu_37bd3bf9_1119414cuda3std6ranges3__45__cpo4cendE)
_ZN41_INTERNAL_89a86b01_4_k_cu_37bd3bf9_1119414cuda3std6ranges3__45__cpo4cendE:
	.zero		1
	.type		_ZN41_INTERNAL_89a86b01_4_k_cu_37bd3bf9_1119414cuda3std3__420unreachable_sentinelE,@object
	.size		_ZN41_INTERNAL_89a86b01_4_k_cu_37bd3bf9_1119414cuda3std3__420unreachable_sentinelE,(_ZN41_INTERNAL_89a86b01_4_k_cu_37bd3bf9_1119414cuda3std6ranges3__45__cpo5ssizeE - _ZN41_INTERNAL_89a86b01_4_k_cu_37bd3bf9_1119414cuda3std3__420unreachable_sentinelE)
_ZN41_INTERNAL_89a86b01_4_k_cu_37bd3bf9_1119414cuda3std3__420unreachable_sentinelE:
	.zero		1
	.type		_ZN41_INTERNAL_89a86b01_4_k_cu_37bd3bf9_1119414cuda3std6ranges3__45__cpo5ssizeE,@object
	.size		_ZN41_INTERNAL_89a86b01_4_k_cu_37bd3bf9_1119414cuda3std6ranges3__45__cpo5ssizeE,(_ZN41_INTERNAL_89a86b01_4_k_cu_37bd3bf9_1119416thrust24THRUST_300001_SM_1000_NS12placeholders2_8E - _ZN41_INTERNAL_89a86b01_4_k_cu_37bd3bf9_1119414cuda3std6ranges3__45__cpo5ssizeE)
_ZN41_INTERNAL_89a86b01_4_k_cu_37bd3bf9_1119414cuda3std6ranges3__45__cpo5ssizeE:
	.zero		1
	.type		_ZN41_INTERNAL_89a86b01_4_k_cu_37bd3bf9_1119416thrust24THRUST_300001_SM_1000_NS12placeholders2_8E,@object
	.size		_ZN41_INTERNAL_89a86b01_4_k_cu_37bd3bf9_1119416thrust24THRUST_300001_SM_1000_NS12placeholders2_8E,(_ZN41_INTERNAL_89a86b01_4_k_cu_37bd3bf9_1119414cuda3std3__45__cpo5crendE - _ZN41_INTERNAL_89a86b01_4_k_cu_37bd3bf9_1119416thrust24THRUST_300001_SM_1000_NS12placeholders2_8E)
_ZN41_INTERNAL_89a86b01_4_k_cu_37bd3bf9_1119416thrust24THRUST_300001_SM_1000_NS12placeholders2_8E:
	.zero		1
	.type		_ZN41_INTERNAL_89a86b01_4_k_cu_37bd3bf9_1119414cuda3std3__45__cpo5crendE,@object
	.size		_ZN41_INTERNAL_89a86b01_4_k_cu_37bd3bf9_1119414cuda3std3__45__cpo5crendE,(_ZN41_INTERNAL_89a86b01_4_k_cu_37bd3bf9_1119414cuda3std6ranges3__45__cpo4prevE - _ZN41_INTERNAL_89a86b01_4_k_cu_37bd3bf9_1119414cuda3std3__45__cpo5crendE)
_ZN41_INTERNAL_89a86b01_4_k_cu_37bd3bf9_1119414cuda3std3__45__cpo5crendE:
	.zero		1
	.type		_ZN41_INTERNAL_89a86b01_4_k_cu_37bd3bf9_1119414cuda3std6ranges3__45__cpo4prevE,@object
	.size		_ZN41_INTERNAL_89a86b01_4_k_cu_37bd3bf9_1119414cuda3std6ranges3__45__cpo4prevE,(_ZN41_INTERNAL_89a86b01_4_k_cu_37bd3bf9_1119414cuda3std6ranges3__45__cpo9iter_moveE - _ZN41_INTERNAL_89a86b01_4_k_cu_37bd3bf9_1119414cuda3std6ranges3__45__cpo4prevE)
_ZN41_INTERNAL_89a86b01_4_k_cu_37bd3bf9_1119414cuda3std6ranges3__45__cpo4prevE:
	.zero		1
	.type		_ZN41_INTERNAL_89a86b01_4_k_cu_37bd3bf9_1119414cuda3std6ranges3__45__cpo9iter_moveE,@object
	.size		_ZN41_INTERNAL_89a86b01_4_k_cu_37bd3bf9_1119414cuda3std6ranges3__45__cpo9iter_moveE,(_ZN41_INTERNAL_89a86b01_4_k_cu_37bd3bf9_1119416thrust24THRUST_300001_SM_1000_NS6system6detail10sequential3seqE - _ZN41_INTERNAL_89a86b01_4_k_cu_37bd3bf9_1119414cuda3std6ranges3__45__cpo9iter_moveE)
_ZN41_INTERNAL_89a86b01_4_k_cu_37bd3bf9_1119414cuda3std6ranges3__45__cpo9iter_moveE:
	.zero		1
	.type		_ZN41_INTERNAL_89a86b01_4_k_cu_37bd3bf9_1119416thrust24THRUST_300001_SM_1000_NS6system6detail10sequential3seqE,@object
	.size		_ZN41_INTERNAL_89a86b01_4_k_cu_37bd3bf9_1119416thrust24THRUST_300001_SM_1000_NS6system6detail10sequential3seqE,(.L_31 - _ZN41_INTERNAL_89a86b01_4_k_cu_37bd3bf9_1119416thrust24THRUST_300001_SM_1000_NS6system6detail10sequential3seqE)
_ZN41_INTERNAL_89a86b01_4_k_cu_37bd3bf9_1119416thrust24THRUST_300001_SM_1000_NS6system6detail10sequential3seqE:
	.zero		1
.L_31:


//--------------------- .nv.constant0._ZN3cub18CUB_300001_SM_10006detail11EmptyKernelIvEEvv --------------------------
	.section	.nv.constant0._ZN3cub18CUB_300001_SM_10006detail11EmptyKernelIvEEvv,"a",@progbits
	.sectionflags	@""
	.align	4
.nv.constant0._ZN3cub18CUB_300001_SM_10006detail11EmptyKernelIvEEvv:
	.zero		896


//--------------------- SYMBOLS --------------------------

	.type		.nv.reservedSmem.offset0,@object
	.size		.nv.reservedSmem.offset0,0x4
